//
// Generated by NVIDIA NVVM Compiler
//
// Compiler Build ID: CL-36424714
// Cuda compilation tools, release 13.0, V13.0.88
// Based on NVVM 20.0.0
//

.version 9.0
.target sm_100
.address_size 64

	// .globl	_Z6kerneliPf

.visible .entry _Z6kerneliPf(
	.param .u32 _Z6kerneliPf_param_0,
	.param .u64 .ptr .align 1 _Z6kerneliPf_param_1
)
{
	.reg .pred 	%p<2>;
	.reg .b32 	%r<6>;
	.reg .b32 	%f<2>;
	.reg .b64 	%rd<5>;

	ld.param.u32 	%r2, [_Z6kerneliPf_param_0];
	ld.param.u64 	%rd1, [_Z6kerneliPf_param_1];
	mov.u32 	%r3, %tid.x;
	mov.u32 	%r4, %ctaid.x;
	mov.u32 	%r5, %ntid.x;
	mad.lo.s32 	%r1, %r4, %r5, %r3;
	setp.ge.s32 	%p1, %r1, %r2;
	@%p1 bra 	$L__BB0_2;
	cvta.to.global.u64 	%rd2, %rd1;
	cvt.rn.f32.s32 	%f1, %r1;
	mul.wide.s32 	%rd3, %r1, 4;
	add.s64 	%rd4, %rd2, %rd3;
	st.global.f32 	[%rd4], %f1;
$L__BB0_2:
	ret;

}


// ===== COMPILED SASS (sm_100) =====

	.target	sm_100

	.elftype	@"ET_EXEC"


//--------------------- .note.nv.tkinfo           --------------------------
	.section	.note.nv.tkinfo,"",@"SHT_NOTE"
	.sectionflags	@"SHF_NOTE_NV_TKINFO"
	.tkinfo
        /*0018*/ 	.word	0x00000002
        /*0030*/ 	.string	""
        /*0030*/ 	.string	"ptxas"
        /*0030*/ 	.string	"Cuda compilation tools, release 13.0, V13.0.88"
        /*0030*/ 	.string	"Build cuda_13.0.r13.0/compiler.36424714_0"
        /*0030*/ 	.string	"-arch sm_100 -m 64 "



//--------------------- .note.nv.cuinfo           --------------------------
	.section	.note.nv.cuinfo,"",@"SHT_NOTE"
	.sectionflags	@"SHF_NOTE_NV_CUINFO"
        /*0018*/ 	.short	0x0002
        /*001a*/ 	.short	0x0064
        /*001c*/ 	.short	0x0082
	.zero		2


//--------------------- .nv.info                  --------------------------
	.section	.nv.info,"",@"SHT_CUDA_INFO"
	.align	4


	//----- nvinfo : EIATTR_REGCOUNT
	.align		4
        /*0000*/ 	.byte	0x04, 0x2f
        /*0002*/ 	.short	(.L_1 - .L_0)
	.align		4
.L_0:
        /*0004*/ 	.word	index@(_Z6kerneliPf)
        /*0008*/ 	.word	0x0000000a


	//----- nvinfo : EIATTR_FRAME_SIZE
	.align		4
.L_1:
        /*000c*/ 	.byte	0x04, 0x11
        /*000e*/ 	.short	(.L_3 - .L_2)
	.align		4
.L_2:
        /*0010*/ 	.word	index@(_Z6kerneliPf)
        /*0014*/ 	.word	0x00000000


	//----- nvinfo : EIATTR_MIN_STACK_SIZE
	.align		4
.L_3:
        /*0018*/ 	.byte	0x04, 0x12
        /*001a*/ 	.short	(.L_5 - .L_4)
	.align		4
.L_4:
        /*001c*/ 	.word	index@(_Z6kerneliPf)
        /*0020*/ 	.word	0x00000000
.L_5:


//--------------------- .nv.compat                --------------------------
	.section	.nv.compat,"",@"SHT_CUDA_COMPAT_INFO"
	.align	4
        /*0000*/ 	.byte	0x02, 0x09, 0x00, 0x00, 0x02, 0x02, 0x01, 0x00, 0x02, 0x05, 0x05, 0x00, 0x03, 0x07, 0x01, 0x01
        /*0010*/ 	.byte	0x02, 0x03, 0x00, 0x00, 0x02, 0x06, 0x01, 0x00, 0x04, 0x0b, 0x08, 0x00, 0x09, 0x00, 0x00, 0x00
        /*0020*/ 	.byte	0x00, 0x00, 0x00, 0x00


//--------------------- .nv.info._Z6kerneliPf     --------------------------
	.section	.nv.info._Z6kerneliPf,"",@"SHT_CUDA_INFO"
	.sectionflags	@""
	.align	4


	//----- nvinfo : EIATTR_CUDA_API_VERSION
	.align		4
        /*0000*/ 	.byte	0x04, 0x37
        /*0002*/ 	.short	(.L_7 - .L_6)
.L_6:
        /*0004*/ 	.word	0x00000082


	//----- nvinfo : EIATTR_KPARAM_INFO
	.align		4
.L_7:
        /*0008*/ 	.byte	0x04, 0x17
        /*000a*/ 	.short	(.L_9 - .L_8)
.L_8:
        /*000c*/ 	.word	0x00000000
        /*0010*/ 	.short	0x0001
        /*0012*/ 	.short	0x0008
        /*0014*/ 	.byte	0x00, 0xf5, 0x21, 0x00


	//----- nvinfo : EIATTR_KPARAM_INFO
	.align		4
.L_9:
        /*0018*/ 	.byte	0x04, 0x17
        /*001a*/ 	.short	(.L_11 - .L_10)
.L_10:
        /*001c*/ 	.word	0x00000000
        /*0020*/ 	.short	0x0000
        /*0022*/ 	.short	0x0000
        /*0024*/ 	.byte	0x00, 0xf0, 0x11, 0x00


	//----- nvinfo : EIATTR_SPARSE_MMA_MASK
	.align		4
.L_11:
        /*0028*/ 	.byte	0x03, 0x50
        /*002a*/ 	.short	0x0000


	//----- nvinfo : EIATTR_MAXREG_COUNT
	.align		4
        /*002c*/ 	.byte	0x03, 0x1b
        /*002e*/ 	.short	0x00ff


	//----- nvinfo : EIATTR_MERCURY_ISA_VERSION
	.align		4
        /*0030*/ 	.byte	0x03, 0x5f
        /*0032*/ 	.short	0x0101


	//----- nvinfo : EIATTR_VRC_CTA_INIT_COUNT
	.align		4
        /*0034*/ 	.byte	0x02, 0x4a
	.zero		1
	.zero		1


	//----- nvinfo : EIATTR_EXIT_INSTR_OFFSETS
	.align		4
        /*0038*/ 	.byte	0x04, 0x1c
        /*003a*/ 	.short	(.L_13 - .L_12)


	//   ....[0]....
.L_12:
        /*003c*/ 	.word	0x00000070


	//   ....[1]....
        /*0040*/ 	.word	0x000000d0


	//----- nvinfo : EIATTR_CBANK_PARAM_SIZE
	.align		4
.L_13:
        /*0044*/ 	.byte	0x03, 0x19
        /*0046*/ 	.short	0x0010


	//----- nvinfo : EIATTR_PARAM_CBANK
	.align		4
        /*0048*/ 	.byte	0x04, 0x0a
        /*004a*/ 	.short	(.L_15 - .L_14)
	.align		4
.L_14:
        /*004c*/ 	.word	index@(.nv.constant0._Z6kerneliPf)
        /*0050*/ 	.short	0x0380
        /*0052*/ 	.short	0x0010


	//----- nvinfo : EIATTR_SW_WAR
	.align		4
.L_15:
        /*0054*/ 	.byte	0x04, 0x36
        /*0056*/ 	.short	(.L_17 - .L_16)
.L_16:
        /*0058*/ 	.word	0x00000008
.L_17:


//--------------------- .nv.callgraph             --------------------------
	.section	.nv.callgraph,"",@"SHT_CUDA_CALLGRAPH"
	.align	4
	.sectionentsize	8
	.align		4
        /*0000*/ 	.word	0x00000000
	.align		4
        /*0004*/ 	.word	0xffffffff
	.align		4
        /*0008*/ 	.word	0x00000000
	.align		4
        /*000c*/ 	.word	0xfffffffe
	.align		4
        /*0010*/ 	.word	0x00000000
	.align		4
        /*0014*/ 	.word	0xfffffffd
	.align		4
        /*0018*/ 	.word	0x00000000
	.align		4
        /*001c*/ 	.word	0xfffffffc


//--------------------- .text._Z6kerneliPf        --------------------------
	.section	.text._Z6kerneliPf,"ax",@progbits
	.align	128
        .global         _Z6kerneliPf
        .type           _Z6kerneliPf,@function
        .size           _Z6kerneliPf,(.L_x_1 - _Z6kerneliPf)
        .other          _Z6kerneliPf,@"STO_CUDA_ENTRY STV_DEFAULT"
_Z6kerneliPf:
.text._Z6kerneliPf:
[----:B------:R-:W-:Y:S01]  /*0000*/  LDC R1, c[0x0][0x37c] ;  /* 0x0000df00ff017b82 */ /* 0x000fe20000000800 */
[----:B------:R-:W0:Y:S07]  /*0010*/  S2R R5, SR_TID.X ;  /* 0x0000000000057919 */ /* 0x000e2e0000002100 */
[----:B------:R-:W0:Y:S01]  /*0020*/  S2UR UR4, SR_CTAID.X ;  /* 0x00000000000479c3 */ /* 0x000e220000002500 */
[----:B------:R-:W1:Y:S07]  /*0030*/  LDCU UR5, c[0x0][0x380] ;  /* 0x00007000ff0577ac */ /* 0x000e6e0008000800 */
[----:B------:R-:W0:Y:S02]  /*0040*/  LDC R0, c[0x0][0x360] ;  /* 0x0000d800ff007b82 */ /* 0x000e240000000800 */
[----:B0-----:R-:W-:-:S05]  /*0050*/  IMAD R5, R0, UR4, R5 ;  /* 0x0000000400057c24 */ /* 0x001fca000f8e0205 */
[----:B-1----:R-:W-:-:S13]  /*0060*/  ISETP.GE.AND P0, PT, R5, UR5, PT ;  /* 0x0000000505007c0c */ /* 0x002fda000bf06270 */
[----:B------:R-:W-:Y:S05]  /*0070*/  @P0 EXIT ;  /* 0x000000000000094d */ /* 0x000fea0003800000 */
[----:B------:R-:W0:Y:S01]  /*0080*/  LDC.64 R2, c[0x0][0x388] ;  /* 0x0000e200ff027b82 */ /* 0x000e220000000a00 */
[----:B------:R-:W1:Y:S01]  /*0090*/  LDCU.64 UR4, c[0x0][0x358] ;  /* 0x00006b00ff0477ac */ /* 0x000e620008000a00 */
[----:B------:R-:W-:Y:S01]  /*00a0*/  I2FP.F32.S32 R7, R5 ;  /* 0x0000000500077245 */ /* 0x000fe20000201400 */
[----:B0-----:R-:W-:-:S05]  /*00b0*/  IMAD.WIDE R2, R5, 0x4, R2 ;  /* 0x0000000405027825 */ /* 0x001fca00078e0202 */
[----:B-1----:R-:W-:Y:S01]  /*00c0*/  STG.E desc[UR4][R2.64], R7 ;  /* 0x0000000702007986 */ /* 0x002fe2000c101904 */
[----:B------:R-:W-:Y:S05]  /*00d0*/  EXIT ;  /* 0x000000000000794d */ /* 0x000fea0003800000 */
.L_x_0:
[----:B------:R-:W-:-:S00]  /*00e0*/  BRA `(.L_x_0) ;  /* 0xfffffffc00fc7947 */ /* 0x000fc0000383ffff */
[----:B------:R-:W-:-:S00]  /*00f0*/  NOP ;  /* 0x0000000000007918 */ /* 0x000fc00000000000 */
        /* <DEDUP_REMOVED lines=8> */
.L_x_1:


//--------------------- .nv.shared.reserved.0     --------------------------
	.section	.nv.shared.reserved.0,"aw",@nobits
	.weak		__nv_reservedSMEM_offset_0_alias
	.size		__nv_reservedSMEM_offset_0_alias, 0, 64
	.other		__nv_reservedSMEM_offset_0_alias,@"STO_CUDA_RESERVED_SHARED STV_DEFAULT"
__nv_reservedSMEM_offset_0_alias:
	.zero		0
	.zero		64


//--------------------- .nv.constant0._Z6kerneliPf --------------------------
	.section	.nv.constant0._Z6kerneliPf,"a",@progbits
	.sectionflags	@""
	.align	4
.nv.constant0._Z6kerneliPf:
	.zero		912


//--------------------- SYMBOLS --------------------------

	.type		.nv.reservedSmem.offset0,@object
	.size		.nv.reservedSmem.offset0,0x4
